//
// Generated by NVIDIA NVVM Compiler
//
// Compiler Build ID: CL-36424714
// Cuda compilation tools, release 13.0, V13.0.88
// Based on NVVM 20.0.0
//

.version 9.0
.target sm_100
.address_size 64

	// .globl	_Z10computeSetP5PointPi
.extern .func  (.param .b32 func_retval0) vprintf
(
	.param .b64 vprintf_param_0,
	.param .b64 vprintf_param_1
)
;
.global .align 4 .u32 xParam = 1920;
.global .align 4 .u32 yParam = 1080;
.global .align 1 .b8 $str[52] = {66, 108, 111, 99, 107, 32, 37, 100, 44, 32, 37, 100, 9, 84, 104, 114, 101, 97, 100, 58, 32, 37, 100, 44, 32, 37, 100, 9, 83, 116, 114, 105, 100, 101, 58, 32, 37, 100, 45, 62, 37, 100, 59, 32, 37, 100, 45, 62, 37, 100, 10};

.visible .entry _Z10computeSetP5PointPi(
	.param .u64 .ptr .align 1 _Z10computeSetP5PointPi_param_0,
	.param .u64 .ptr .align 1 _Z10computeSetP5PointPi_param_1
)
{
	.local .align 16 .b8 	__local_depot0[32];
	.reg .b64 	%SP;
	.reg .b64 	%SPL;
	.reg .pred 	%p<4>;
	.reg .b32 	%r<30>;
	.reg .b64 	%rd<5>;
	.reg .b64 	%fd<17>;

	mov.u64 	%SPL, __local_depot0;
	cvta.local.u64 	%SP, %SPL;
	ld.global.u32 	%r3, [xParam];
	cvt.rn.f64.s32 	%fd5, %r3;
	mov.u32 	%r4, %ctaid.x;
	cvt.rn.f64.u32 	%fd6, %r4;
	mov.u32 	%r5, %nctaid.x;
	cvt.rn.f64.u32 	%fd7, %r5;
	div.rn.f64 	%fd8, %fd6, %fd7;
	mov.u32 	%r1, %tid.x;
	mul.lo.s32 	%r6, %r3, %r1;
	mov.u32 	%r7, %ntid.x;
	div.u32 	%r8, %r6, %r7;
	div.u32 	%r9, %r8, %r5;
	cvt.rn.f64.u32 	%fd9, %r9;
	fma.rn.f64 	%fd1, %fd8, %fd5, %fd9;
	add.s32 	%r10, %r6, %r3;
	div.u32 	%r11, %r10, %r7;
	div.u32 	%r12, %r11, %r5;
	cvt.rn.f64.u32 	%fd10, %r12;
	fma.rn.f64 	%fd2, %fd8, %fd5, %fd10;
	ld.global.u32 	%r13, [yParam];
	cvt.rn.f64.s32 	%fd11, %r13;
	mov.u32 	%r14, %ctaid.y;
	cvt.rn.f64.u32 	%fd12, %r14;
	mov.u32 	%r15, %nctaid.y;
	cvt.rn.f64.u32 	%fd13, %r15;
	div.rn.f64 	%fd14, %fd12, %fd13;
	mov.u32 	%r2, %tid.y;
	mul.lo.s32 	%r16, %r13, %r2;
	mov.u32 	%r17, %ntid.y;
	div.u32 	%r18, %r16, %r17;
	div.u32 	%r19, %r18, %r15;
	cvt.rn.f64.u32 	%fd15, %r19;
	fma.rn.f64 	%fd3, %fd14, %fd11, %fd15;
	add.s32 	%r20, %r16, %r13;
	div.u32 	%r21, %r20, %r17;
	div.u32 	%r22, %r21, %r15;
	cvt.rn.f64.u32 	%fd16, %r22;
	fma.rn.f64 	%fd4, %fd14, %fd11, %fd16;
	setp.ne.s32 	%p1, %r4, 5;
	setp.ne.s32 	%p2, %r14, 5;
	or.pred  	%p3, %p1, %p2;
	@%p3 bra 	$L__BB0_2;
	add.u64 	%rd1, %SP, 0;
	add.u64 	%rd2, %SPL, 0;
	cvt.rzi.s32.f64 	%r23, %fd4;
	cvt.rzi.s32.f64 	%r24, %fd3;
	cvt.rzi.s32.f64 	%r25, %fd2;
	cvt.rzi.s32.f64 	%r26, %fd1;
	mov.b32 	%r27, 5;
	st.local.v4.u32 	[%rd2], {%r27, %r27, %r1, %r2};
	st.local.v4.u32 	[%rd2+16], {%r26, %r25, %r24, %r23};
	mov.u64 	%rd3, $str;
	cvta.global.u64 	%rd4, %rd3;
	{ // callseq 0, 0
	.param .b64 param0;
	st.param.b64 	[param0], %rd4;
	.param .b64 param1;
	st.param.b64 	[param1], %rd1;
	.param .b32 retval0;
	call.uni (retval0), 
	vprintf, 
	(
	param0, 
	param1
	);
	ld.param.b32 	%r28, [retval0];
	} // callseq 0
$L__BB0_2:
	ret;

}


// ===== COMPILED SASS (sm_100) =====

	.target	sm_100

	.elftype	@"ET_EXEC"


//--------------------- .note.nv.tkinfo           --------------------------
	.section	.note.nv.tkinfo,"",@"SHT_NOTE"
	.sectionflags	@"SHF_NOTE_NV_TKINFO"
	.tkinfo
        /*0018*/ 	.word	0x00000002
        /*0030*/ 	.string	""
        /*0030*/ 	.string	"ptxas"
        /*0030*/ 	.string	"Cuda compilation tools, release 13.0, V13.0.88"
        /*0030*/ 	.string	"Build cuda_13.0.r13.0/compiler.36424714_0"
        /*0030*/ 	.string	"-arch sm_100 -m 64 "



//--------------------- .note.nv.cuinfo           --------------------------
	.section	.note.nv.cuinfo,"",@"SHT_NOTE"
	.sectionflags	@"SHF_NOTE_NV_CUINFO"
        /*0018*/ 	.short	0x0002
        /*001a*/ 	.short	0x0064
        /*001c*/ 	.short	0x0082
	.zero		2


//--------------------- .nv.info                  --------------------------
	.section	.nv.info,"",@"SHT_CUDA_INFO"
	.align	4


	//----- nvinfo : EIATTR_REGCOUNT
	.align		4
        /*0000*/ 	.byte	0x04, 0x2f
        /*0002*/ 	.short	(.L_4 - .L_3)
	.align		4
.L_3:
        /*0004*/ 	.word	index@(_Z10computeSetP5PointPi)
        /*0008*/ 	.word	0x00000023


	//----- nvinfo : EIATTR_FRAME_SIZE
	.align		4
.L_4:
        /*000c*/ 	.byte	0x04, 0x11
        /*000e*/ 	.short	(.L_6 - .L_5)
	.align		4
.L_5:
        /*0010*/ 	.word	index@($__internal_0_$__cuda_sm20_div_rn_f64_full)
        /*0014*/ 	.word	0x00000020


	//----- nvinfo : EIATTR_FRAME_SIZE
	.align		4
.L_6:
        /*0018*/ 	.byte	0x04, 0x11
        /*001a*/ 	.short	(.L_8 - .L_7)
	.align		4
.L_7:
        /*001c*/ 	.word	index@(_Z10computeSetP5PointPi)
        /*0020*/ 	.word	0x00000020


	//----- nvinfo : EIATTR_MIN_STACK_SIZE
	.align		4
.L_8:
        /*0024*/ 	.byte	0x04, 0x12
        /*0026*/ 	.short	(.L_10 - .L_9)
	.align		4
.L_9:
        /*0028*/ 	.word	index@(_Z10computeSetP5PointPi)
        /*002c*/ 	.word	0x00000020
.L_10:


//--------------------- .nv.compat                --------------------------
	.section	.nv.compat,"",@"SHT_CUDA_COMPAT_INFO"
	.align	4
        /*0000*/ 	.byte	0x02, 0x09, 0x00, 0x00, 0x02, 0x02, 0x01, 0x00, 0x02, 0x05, 0x05, 0x00, 0x03, 0x07, 0x01, 0x01
        /*0010*/ 	.byte	0x02, 0x03, 0x00, 0x00, 0x02, 0x06, 0x01, 0x00, 0x04, 0x0b, 0x08, 0x00, 0x01, 0x00, 0x00, 0x00
        /*0020*/ 	.byte	0x00, 0x00, 0x00, 0x00


//--------------------- .nv.info._Z10computeSetP5PointPi --------------------------
	.section	.nv.info._Z10computeSetP5PointPi,"",@"SHT_CUDA_INFO"
	.sectionflags	@""
	.align	4


	//----- nvinfo : EIATTR_CUDA_API_VERSION
	.align		4
        /*0000*/ 	.byte	0x04, 0x37
        /*0002*/ 	.short	(.L_12 - .L_11)
.L_11:
        /*0004*/ 	.word	0x00000082


	//----- nvinfo : EIATTR_KPARAM_INFO
	.align		4
.L_12:
        /*0008*/ 	.byte	0x04, 0x17
        /*000a*/ 	.short	(.L_14 - .L_13)
.L_13:
        /*000c*/ 	.word	0x00000000
        /*0010*/ 	.short	0x0001
        /*0012*/ 	.short	0x0008
        /*0014*/ 	.byte	0x00, 0xf5, 0x21, 0x00


	//----- nvinfo : EIATTR_KPARAM_INFO
	.align		4
.L_14:
        /*0018*/ 	.byte	0x04, 0x17
        /*001a*/ 	.short	(.L_16 - .L_15)
.L_15:
        /*001c*/ 	.word	0x00000000
        /*0020*/ 	.short	0x0000
        /*0022*/ 	.short	0x0000
        /*0024*/ 	.byte	0x00, 0xf5, 0x21, 0x00


	//----- nvinfo : EIATTR_SPARSE_MMA_MASK
	.align		4
.L_16:
        /*0028*/ 	.byte	0x03, 0x50
        /*002a*/ 	.short	0x0000


	//----- nvinfo : EIATTR_MAXREG_COUNT
	.align		4
        /*002c*/ 	.byte	0x03, 0x1b
        /*002e*/ 	.short	0x00ff


	//----- nvinfo : EIATTR_EXTERNS
	.align		4
        /*0030*/ 	.byte	0x04, 0x0f
        /*0032*/ 	.short	(.L_18 - .L_17)


	//   ....[0]....
	.align		4
.L_17:
        /*0034*/ 	.word	index@(vprintf)


	//----- nvinfo : EIATTR_MERCURY_ISA_VERSION
	.align		4
.L_18:
        /*0038*/ 	.byte	0x03, 0x5f
        /*003a*/ 	.short	0x0101


	//----- nvinfo : EIATTR_VRC_CTA_INIT_COUNT
	.align		4
        /*003c*/ 	.byte	0x02, 0x4a
	.zero		1
	.zero		1


	//----- nvinfo : EIATTR_SYSCALL_OFFSETS
	.align		4
        /*0040*/ 	.byte	0x04, 0x46
        /*0042*/ 	.short	(.L_20 - .L_19)


	//   ....[0]....
.L_19:
        /*0044*/ 	.word	0x00000ca0


	//----- nvinfo : EIATTR_EXIT_INSTR_OFFSETS
	.align		4
.L_20:
        /*0048*/ 	.byte	0x04, 0x1c
        /*004a*/ 	.short	(.L_22 - .L_21)


	//   ....[0]....
.L_21:
        /*004c*/ 	.word	0x00000b30


	//   ....[1]....
        /*0050*/ 	.word	0x00000cb0


	//----- nvinfo : EIATTR_CRS_STACK_SIZE
	.align		4
.L_22:
        /*0054*/ 	.byte	0x04, 0x1e
        /*0056*/ 	.short	(.L_24 - .L_23)
.L_23:
        /*0058*/ 	.word	0x00000000


	//----- nvinfo : EIATTR_CBANK_PARAM_SIZE
	.align		4
.L_24:
        /*005c*/ 	.byte	0x03, 0x19
        /*005e*/ 	.short	0x0010


	//----- nvinfo : EIATTR_PARAM_CBANK
	.align		4
        /*0060*/ 	.byte	0x04, 0x0a
        /*0062*/ 	.short	(.L_26 - .L_25)
	.align		4
.L_25:
        /*0064*/ 	.word	index@(.nv.constant0._Z10computeSetP5PointPi)
        /*0068*/ 	.short	0x0380
        /*006a*/ 	.short	0x0010


	//----- nvinfo : EIATTR_SW_WAR
	.align		4
.L_26:
        /*006c*/ 	.byte	0x04, 0x36
        /*006e*/ 	.short	(.L_28 - .L_27)
.L_27:
        /*0070*/ 	.word	0x00000008
.L_28:


//--------------------- .nv.callgraph             --------------------------
	.section	.nv.callgraph,"",@"SHT_CUDA_CALLGRAPH"
	.align	4
	.sectionentsize	8
	.align		4
        /*0000*/ 	.word	0x00000000
	.align		4
        /*0004*/ 	.word	0xffffffff
	.align		4
        /*0008*/ 	.word	index@(_Z10computeSetP5PointPi)
	.align		4
        /*000c*/ 	.word	index@(vprintf)
	.align		4
        /*0010*/ 	.word	0x00000000
	.align		4
        /*0014*/ 	.word	0xfffffffe
	.align		4
        /*0018*/ 	.word	0x00000000
	.align		4
        /*001c*/ 	.word	0xfffffffd
	.align		4
        /*0020*/ 	.word	0x00000000
	.align		4
        /*0024*/ 	.word	0xfffffffc


//--------------------- .nv.constant4             --------------------------
	.section	.nv.constant4,"a",@progbits
	.align	8
	.align		8
.nv.constant4:
        /*0000*/ 	.dword	vprintf
	.align		8
        /*0008*/ 	.dword	xParam
	.align		8
        /*0010*/ 	.dword	yParam
	.align		8
        /*0018*/ 	.dword	$str


//--------------------- .text._Z10computeSetP5PointPi --------------------------
	.section	.text._Z10computeSetP5PointPi,"ax",@progbits
	.align	128
        .global         _Z10computeSetP5PointPi
        .type           _Z10computeSetP5PointPi,@function
        .size           _Z10computeSetP5PointPi,(.L_x_9 - _Z10computeSetP5PointPi)
        .other          _Z10computeSetP5PointPi,@"STO_CUDA_ENTRY STV_DEFAULT"
_Z10computeSetP5PointPi:
.text._Z10computeSetP5PointPi:
[----:B------:R-:W0:Y:S08]  /*0000*/  LDC R1, c[0x0][0x37c] ;  /* 0x0000df00ff017b82 */ /* 0x000e300000000800 */
[----:B------:R-:W1:Y:S01]  /*0010*/  LDC.64 R2, c[0x4][0x8] ;  /* 0x01000200ff027b82 */ /* 0x000e620000000a00 */
[----:B------:R-:W1:Y:S01]  /*0020*/  LDCU.64 UR4, c[0x0][0x358] ;  /* 0x00006b00ff0477ac */ /* 0x000e620008000a00 */
[----:B0-----:R-:W-:Y:S01]  /*0030*/  VIADD R1, R1, 0xffffffe0 ;  /* 0xffffffe001017836 */ /* 0x001fe20000000000 */
[----:B-1----:R0:W2:Y:S01]  /*0040*/  LDG.E R5, desc[UR4][R2.64] ;  /* 0x0000000402057981 */ /* 0x0020a2000c1e1900 */
[----:B------:R-:W1:Y:S01]  /*0050*/  LDCU UR7, c[0x0][0x2fc] ;  /* 0x00005f80ff0777ac */ /* 0x000e620008000800 */
[----:B------:R-:W-:Y:S01]  /*0060*/  IMAD.MOV.U32 R6, RZ, RZ, 0x1 ;  /* 0x00000001ff067424 */ /* 0x000fe200078e00ff */
[----:B------:R-:W3:Y:S01]  /*0070*/  S2R R0, SR_CTAID.X ;  /* 0x0000000000007919 */ /* 0x000ee20000002500 */
[----:B------:R-:W4:Y:S01]  /*0080*/  LDCU UR8, c[0x0][0x370] ;  /* 0x00006e00ff0877ac */ /* 0x000f220008000800 */
[----:B------:R-:W5:Y:S01]  /*0090*/  LDCU UR6, c[0x0][0x2f8] ;  /* 0x00005f00ff0677ac */ /* 0x000f620008000800 */
[----:B----4-:R-:W4:Y:S08]  /*00a0*/  I2F.F64.U32 R8, UR8 ;  /* 0x0000000800087d12 */ /* 0x010f300008201800 */
[----:B---3--:R-:W3:Y:S08]  /*00b0*/  I2F.F64.U32 R16, R0 ;  /* 0x0000000000107312 */ /* 0x008ef00000201800 */
[----:B----4-:R-:W4:Y:S01]  /*00c0*/  MUFU.RCP64H R7, R9 ;  /* 0x0000000900077308 */ /* 0x010f220000001800 */
[----:B---3--:R-:W-:Y:S01]  /*00d0*/  FSETP.GEU.AND P2, PT, |R17|, 6.5827683646048100446e-37, PT ;  /* 0x036000001100780b */ /* 0x008fe20003f4e200 */
[----:B----4-:R-:W-:-:S08]  /*00e0*/  DFMA R10, -R8, R6, 1 ;  /* 0x3ff00000080a742b */ /* 0x010fd00000000106 */
[----:B------:R-:W-:-:S08]  /*00f0*/  DFMA R10, R10, R10, R10 ;  /* 0x0000000a0a0a722b */ /* 0x000fd0000000000a */
[----:B------:R-:W-:-:S08]  /*0100*/  DFMA R10, R6, R10, R6 ;  /* 0x0000000a060a722b */ /* 0x000fd00000000006 */
[----:B------:R-:W-:-:S08]  /*0110*/  DFMA R6, -R8, R10, 1 ;  /* 0x3ff000000806742b */ /* 0x000fd0000000010a */
[----:B------:R-:W-:-:S08]  /*0120*/  DFMA R6, R10, R6, R10 ;  /* 0x000000060a06722b */ /* 0x000fd0000000000a */
[----:B0-----:R-:W-:-:S08]  /*0130*/  DMUL R2, R16, R6 ;  /* 0x0000000610027228 */ /* 0x001fd00000000000 */
[----:B------:R-:W-:-:S08]  /*0140*/  DFMA R10, -R8, R2, R16 ;  /* 0x00000002080a722b */ /* 0x000fd00000000110 */
[----:B------:R-:W-:Y:S01]  /*0150*/  DFMA R2, R6, R10, R2 ;  /* 0x0000000a0602722b */ /* 0x000fe20000000002 */
[----:B-----5:R-:W-:-:S05]  /*0160*/  IADD3 R6, P1, PT, R1, UR6, RZ ;  /* 0x0000000601067c10 */ /* 0x020fca000ff3e0ff */
[----:B-1----:R-:W-:-:S04]  /*0170*/  IMAD.X R7, RZ, RZ, UR7, P1 ;  /* 0x00000007ff077e24 */ /* 0x002fc800088e06ff */
[----:B------:R-:W-:-:S05]  /*0180*/  FFMA R4, RZ, R9, R3 ;  /* 0x00000009ff047223 */ /* 0x000fca0000000003 */
[----:B------:R-:W-:Y:S01]  /*0190*/  FSETP.GT.AND P0, PT, |R4|, 1.469367938527859385e-39, PT ;  /* 0x001000000400780b */ /* 0x000fe20003f04200 */
[----:B--2---:R0:W1:-:S12]  /*01a0*/  I2F.F64 R18, R5 ;  /* 0x0000000500127312 */ /* 0x0040580000201c00 */
[----:B------:R-:W-:Y:S05]  /*01b0*/  @P0 BRA P2, `(.L_x_0) ;  /* 0x0000000000100947 */ /* 0x000fea0001000000 */
[----:B------:R-:W-:Y:S01]  /*01c0*/  IMAD.MOV.U32 R14, RZ, RZ, R8 ;  /* 0x000000ffff0e7224 */ /* 0x000fe200078e0008 */
[----:B------:R-:W-:Y:S01]  /*01d0*/  MOV R30, 0x200 ;  /* 0x00000200001e7802 */ /* 0x000fe20000000f00 */
[----:B------:R-:W-:-:S07]  /*01e0*/  IMAD.MOV.U32 R15, RZ, RZ, R9 ;  /* 0x000000ffff0f7224 */ /* 0x000fce00078e0009 */
[----:B01----:R-:W-:Y:S05]  /*01f0*/  CALL.REL.NOINC `($__internal_0_$__cuda_sm20_div_rn_f64_full) ;  /* 0x0000000800b07944 */ /* 0x003fea0003c00000 */
.L_x_0:
[----:B------:R-:W2:Y:S02]  /*0200*/  LDC.64 R26, c[0x4][0x10] ;  /* 0x01000400ff1a7b82 */ /* 0x000ea40000000a00 */
[----:B--2---:R2:W3:Y:S01]  /*0210*/  LDG.E R26, desc[UR4][R26.64] ;  /* 0x000000041a1a7981 */ /* 0x0044e2000c1e1900 */
[----:B------:R-:W4:Y:S01]  /*0220*/  LDCU UR4, c[0x0][0x360] ;  /* 0x00006c00ff0477ac */ /* 0x000f220008000800 */
[----:B------:R-:W5:Y:S01]  /*0230*/  I2F.U32.RP R12, UR8 ;  /* 0x00000008000c7d06 */ /* 0x000f620008209000 */
[----:B------:R-:W-:Y:S01]  /*0240*/  LOP3.LUT R21, RZ, UR8, RZ, 0x33, !PT ;  /* 0x00000008ff157c12 */ /* 0x000fe2000f8e33ff */
[----:B------:R-:W0:Y:S01]  /*0250*/  S2R R10, SR_TID.X ;  /* 0x00000000000a7919 */ /* 0x000e220000002100 */
[----:B------:R-:W1:Y:S01]  /*0260*/  LDCU UR5, c[0x0][0x374] ;  /* 0x00006e80ff0577ac */ /* 0x000e620008000800 */
[----:B--2---:R-:W2:Y:S04]  /*0270*/  S2R R27, SR_CTAID.Y ;  /* 0x00000000001b7919 */ /* 0x004ea80000002600 */
[----:B-----5:R-:W-:Y:S08]  /*0280*/  MUFU.RCP R12, R12 ;  /* 0x0000000c000c7308 */ /* 0x020ff00000001000 */
[----:B----4-:R-:W4:Y:S01]  /*0290*/  I2F.U32.RP R11, UR4 ;  /* 0x00000004000b7d06 */ /* 0x010f220008209000 */
[----:B0-----:R-:W-:-:S07]  /*02a0*/  IMAD R4, R5, R10, RZ ;  /* 0x0000000a05047224 */ /* 0x001fce00078e02ff */
[----:B----4-:R-:W0:Y:S01]  /*02b0*/  MUFU.RCP R11, R11 ;  /* 0x0000000b000b7308 */ /* 0x010e220000001000 */
[----:B------:R-:W-:Y:S01]  /*02c0*/  IMAD.IADD R14, R5, 0x1, R4 ;  /* 0x00000001050e7824 */ /* 0x000fe200078e0204 */
[----:B0-----:R-:W-:-:S06]  /*02d0*/  IADD3 R8, PT, PT, R11, 0xffffffe, RZ ;  /* 0x0ffffffe0b087810 */ /* 0x001fcc0007ffe0ff */
[----:B------:R0:W4:Y:S02]  /*02e0*/  F2I.FTZ.U32.TRUNC.NTZ R9, R8 ;  /* 0x0000000800097305 */ /* 0x000124000021f000 */
[----:B0-----:R-:W-:Y:S02]  /*02f0*/  IMAD.MOV.U32 R8, RZ, RZ, RZ ;  /* 0x000000ffff087224 */ /* 0x001fe400078e00ff */
[----:B----4-:R-:W-:-:S04]  /*0300*/  IMAD.MOV R13, RZ, RZ, -R9 ;  /* 0x000000ffff0d7224 */ /* 0x010fc800078e0a09 */
[----:B------:R-:W-:-:S04]  /*0310*/  IMAD R13, R13, UR4, RZ ;  /* 0x000000040d0d7c24 */ /* 0x000fc8000f8e02ff */
[----:B------:R-:W-:-:S04]  /*0320*/  IMAD.HI.U32 R9, R9, R13, R8 ;  /* 0x0000000d09097227 */ /* 0x000fc800078e0008 */
[----:B------:R-:W-:Y:S02]  /*0330*/  VIADD R8, R12, 0xffffffe ;  /* 0x0ffffffe0c087836 */ /* 0x000fe40000000000 */
[----:B------:R-:W-:-:S04]  /*0340*/  IMAD.HI.U32 R17, R9, R14, RZ ;  /* 0x0000000e09117227 */ /* 0x000fc800078e00ff */
[----:B------:R-:W-:Y:S01]  /*0350*/  IMAD.HI.U32 R11, R9, R4, RZ ;  /* 0x00000004090b7227 */ /* 0x000fe200078e00ff */
[----:B------:R-:W-:Y:S01]  /*0360*/  IADD3 R13, PT, PT, -R17, RZ, RZ ;  /* 0x000000ff110d7210 */ /* 0x000fe20007ffe1ff */
[----:B------:R0:W4:Y:S02]  /*0370*/  F2I.FTZ.U32.TRUNC.NTZ R9, R8 ;  /* 0x0000000800097305 */ /* 0x000124000021f000 */
[----:B------:R-:W-:Y:S02]  /*0380*/  IMAD.MOV R5, RZ, RZ, -R11 ;  /* 0x000000ffff057224 */ /* 0x000fe400078e0a0b */
[----:B------:R-:W-:Y:S02]  /*0390*/  IMAD R12, R13, UR4, R14 ;  /* 0x000000040d0c7c24 */ /* 0x000fe4000f8e020e */
[----:B------:R-:W-:Y:S02]  /*03a0*/  IMAD R4, R5, UR4, R4 ;  /* 0x0000000405047c24 */ /* 0x000fe4000f8e0204 */
[----:B-1----:R-:W1:Y:S01]  /*03b0*/  I2F.F64.U32 R14, UR5 ;  /* 0x00000005000e7d12 */ /* 0x002e620008201800 */
[----:B------:R-:W-:Y:S01]  /*03c0*/  ISETP.GE.U32.AND P2, PT, R12, UR4, PT ;  /* 0x000000040c007c0c */ /* 0x000fe2000bf46070 */
[----:B0-----:R-:W-:Y:S01]  /*03d0*/  IMAD.MOV.U32 R8, RZ, RZ, RZ ;  /* 0x000000ffff087224 */ /* 0x001fe200078e00ff */
[----:B------:R-:W-:Y:S01]  /*03e0*/  ISETP.GE.U32.AND P0, PT, R4, UR4, PT ;  /* 0x0000000404007c0c */ /* 0x000fe2000bf06070 */
[----:B----4-:R-:W-:-:S04]  /*03f0*/  IMAD.MOV R13, RZ, RZ, -R9 ;  /* 0x000000ffff0d7224 */ /* 0x010fc800078e0a09 */
[----:B------:R-:W-:-:S06]  /*0400*/  IMAD R13, R13, UR8, RZ ;  /* 0x000000080d0d7c24 */ /* 0x000fcc000f8e02ff */
[----:B------:R-:W-:Y:S01]  /*0410*/  @P2 VIADD R12, R12, -UR4 ;  /* 0x800000040c0c2c36 */ /* 0x000fe20008000000 */
[----:B-1----:R-:W0:Y:S01]  /*0420*/  MUFU.RCP64H R5, R15 ;  /* 0x0000000f00057308 */ /* 0x002e220000001800 */
[----:B------:R-:W-:Y:S01]  /*0430*/  @P0 VIADD R4, R4, -UR4 ;  /* 0x8000000404040c36 */ /* 0x000fe20008000000 */
[----:B------:R-:W-:Y:S01]  /*0440*/  @P2 IADD3 R17, PT, PT, R17, 0x1, RZ ;  /* 0x0000000111112810 */ /* 0x000fe20007ffe0ff */
[----:B------:R-:W-:Y:S01]  /*0450*/  IMAD.HI.U32 R20, R9, R13, R8 ;  /* 0x0000000d09147227 */ /* 0x000fe200078e0008 */
[----:B------:R-:W-:Y:S02]  /*0460*/  ISETP.GE.U32.AND P3, PT, R12, UR4, PT ;  /* 0x000000040c007c0c */ /* 0x000fe4000bf66070 */
[----:B------:R-:W-:Y:S01]  /*0470*/  ISETP.GE.U32.AND P1, PT, R4, UR4, PT ;  /* 0x0000000404007c0c */ /* 0x000fe2000bf26070 */
[----:B------:R-:W-:Y:S01]  /*0480*/  IMAD.MOV.U32 R4, RZ, RZ, 0x1 ;  /* 0x00000001ff047424 */ /* 0x000fe200078e00ff */
[----:B------:R-:W-:Y:S01]  /*0490*/  LOP3.LUT R12, RZ, UR4, RZ, 0x33, !PT ;  /* 0x00000004ff0c7c12 */ /* 0x000fe2000f8e33ff */
[----:B------:R-:W-:Y:S01]  /*04a0*/  @P0 VIADD R11, R11, 0x1 ;  /* 0x000000010b0b0836 */ /* 0x000fe20000000000 */
[----:B------:R-:W-:-:S03]  /*04b0*/  ISETP.NE.U32.AND P0, PT, RZ, UR4, PT ;  /* 0x00000004ff007c0c */ /* 0x000fc6000bf05070 */
[----:B0-----:R-:W-:-:S04]  /*04c0*/  DFMA R8, -R14, R4, 1 ;  /* 0x3ff000000e08742b */ /* 0x001fc80000000104 */
[----:B------:R-:W-:Y:S02]  /*04d0*/  @P3 VIADD R17, R17, 0x1 ;  /* 0x0000000111113836 */ /* 0x000fe40000000000 */
[----:B------:R-:W-:-:S03]  /*04e0*/  @P1 VIADD R11, R11, 0x1 ;  /* 0x000000010b0b1836 */ /* 0x000fc60000000000 */
[C---:B------:R-:W-:Y:S01]  /*04f0*/  SEL R17, R12.reuse, R17, !P0 ;  /* 0x000000110c117207 */ /* 0x040fe20004000000 */
[----:B------:R-:W-:Y:S01]  /*0500*/  DFMA R8, R8, R8, R8 ;  /* 0x000000080808722b */ /* 0x000fe20000000008 */
[----:B------:R-:W-:-:S05]  /*0510*/  SEL R13, R12, R11, !P0 ;  /* 0x0000000b0c0d7207 */ /* 0x000fca0004000000 */
[C---:B------:R-:W-:Y:S02]  /*0520*/  IMAD.HI.U32 R11, R20.reuse, R13, RZ ;  /* 0x0000000d140b7227 */ /* 0x040fe400078e00ff */
[----:B------:R-:W-:Y:S02]  /*0530*/  DFMA R8, R4, R8, R4 ;  /* 0x000000080408722b */ /* 0x000fe40000000004 */
[----:B------:R-:W-:-:S04]  /*0540*/  IMAD.HI.U32 R20, R20, R17, RZ ;  /* 0x0000001114147227 */ /* 0x000fc800078e00ff */
[----:B------:R-:W-:Y:S02]  /*0550*/  IMAD.MOV R12, RZ, RZ, -R11 ;  /* 0x000000ffff0c7224 */ /* 0x000fe400078e0a0b */
[----:B------:R-:W-:Y:S01]  /*0560*/  IMAD.MOV R16, RZ, RZ, -R20 ;  /* 0x000000ffff107224 */ /* 0x000fe200078e0a14 */
[----:B------:R-:W-:Y:S01]  /*0570*/  DFMA R4, -R14, R8, 1 ;  /* 0x3ff000000e04742b */ /* 0x000fe20000000108 */
[----:B------:R-:W-:Y:S02]  /*0580*/  IMAD R13, R12, UR8, R13 ;  /* 0x000000080c0d7c24 */ /* 0x000fe4000f8e020d */
[----:B------:R-:W-:Y:S02]  /*0590*/  IMAD R12, R16, UR8, R17 ;  /* 0x00000008100c7c24 */ /* 0x000fe4000f8e0211 */
[----:B--2---:R-:W0:Y:S01]  /*05a0*/  I2F.F64.U32 R16, R27 ;  /* 0x0000001b00107312 */ /* 0x004e220000201800 */
[----:B------:R-:W-:Y:S02]  /*05b0*/  ISETP.GE.U32.AND P0, PT, R13, UR8, PT ;  /* 0x000000080d007c0c */ /* 0x000fe4000bf06070 */
[----:B------:R-:W-:Y:S01]  /*05c0*/  ISETP.GE.U32.AND P2, PT, R12, UR8, PT ;  /* 0x000000080c007c0c */ /* 0x000fe2000bf46070 */
[----:B------:R-:W-:-:S10]  /*05d0*/  DFMA R8, R8, R4, R8 ;  /* 0x000000040808722b */ /* 0x000fd40000000008 */
[----:B------:R-:W-:Y:S01]  /*05e0*/  @P0 IADD3 R13, PT, PT, R13, -UR8, RZ ;  /* 0x800000080d0d0c10 */ /* 0x000fe2000fffe0ff */
[----:B0-----:R-:W-:Y:S01]  /*05f0*/  DMUL R22, R16, R8 ;  /* 0x0000000810167228 */ /* 0x001fe20000000000 */
[----:B------:R-:W-:Y:S02]  /*0600*/  @P2 VIADD R12, R12, -UR8 ;  /* 0x800000080c0c2c36 */ /* 0x000fe40008000000 */
[----:B------:R-:W-:Y:S01]  /*0610*/  ISETP.GE.U32.AND P1, PT, R13, UR8, PT ;  /* 0x000000080d007c0c */ /* 0x000fe2000bf26070 */
[----:B------:R-:W-:Y:S02]  /*0620*/  @P2 VIADD R20, R20, 0x1 ;  /* 0x0000000114142836 */ /* 0x000fe40000000000 */
[----:B------:R-:W-:Y:S01]  /*0630*/  ISETP.GE.U32.AND P3, PT, R12, UR8, PT ;  /* 0x000000080c007c0c */ /* 0x000fe2000bf66070 */
[----:B------:R-:W-:Y:S01]  /*0640*/  @P0 VIADD R11, R11, 0x1 ;  /* 0x000000010b0b0836 */ /* 0x000fe20000000000 */
[----:B------:R-:W-:Y:S01]  /*0650*/  DFMA R4, -R14, R22, R16 ;  /* 0x000000160e04722b */ /* 0x000fe20000000110 */
[----:B------:R-:W-:-:S07]  /*0660*/  ISETP.NE.U32.AND P0, PT, RZ, UR8, PT ;  /* 0x00000008ff007c0c */ /* 0x000fce000bf05070 */
[----:B------:R-:W-:Y:S01]  /*0670*/  DFMA R8, R8, R4, R22 ;  /* 0x000000040808722b */ /* 0x000fe20000000016 */
[----:B------:R-:W-:Y:S01]  /*0680*/  @P1 VIADD R11, R11, 0x1 ;  /* 0x000000010b0b1836 */ /* 0x000fe20000000000 */
[----:B------:R-:W-:Y:S02]  /*0690*/  FSETP.GEU.AND P1, PT, |R17|, 6.5827683646048100446e-37, PT ;  /* 0x036000001100780b */ /* 0x000fe40003f2e200 */
[----:B------:R-:W-:Y:S02]  /*06a0*/  @P3 IADD3 R20, PT, PT, R20, 0x1, RZ ;  /* 0x0000000114143810 */ /* 0x000fe40007ffe0ff */
[C---:B------:R-:W-:Y:S02]  /*06b0*/  SEL R11, R21.reuse, R11, !P0 ;  /* 0x0000000b150b7207 */ /* 0x040fe40004000000 */
[----:B------:R-:W-:Y:S02]  /*06c0*/  SEL R20, R21, R20, !P0 ;  /* 0x0000001415147207 */ /* 0x000fe40004000000 */
[----:B------:R-:W-:Y:S01]  /*06d0*/  FFMA R22, RZ, R15, R9 ;  /* 0x0000000fff167223 */ /* 0x000fe20000000009 */
[----:B------:R-:W0:Y:S04]  /*06e0*/  I2F.F64.U32 R12, R11 ;  /* 0x0000000b000c7312 */ /* 0x000e280000201800 */
[----:B------:R-:W-:-:S04]  /*06f0*/  FSETP.GT.AND P0, PT, |R22|, 1.469367938527859385e-39, PT ;  /* 0x001000001600780b */ /* 0x000fc80003f04200 */
[----:B------:R-:W1:Y:S01]  /*0700*/  I2F.F64.U32 R20, R20 ;  /* 0x0000001400147312 */ /* 0x000e620000201800 */
[CC--:B0-----:R-:W-:Y:S02]  /*0710*/  DFMA R12, R18.reuse, R2.reuse, R12 ;  /* 0x00000002120c722b */ /* 0x0c1fe4000000000c */
[----:B-1----:R-:W-:-:S05]  /*0720*/  DFMA R18, R18, R2, R20 ;  /* 0x000000021212722b */ /* 0x002fca0000000014 */
[----:B---3--:R0:W1:Y:S01]  /*0730*/  I2F.F64 R4, R26 ;  /* 0x0000001a00047312 */ /* 0x0080620000201c00 */
[----:B------:R-:W-:Y:S05]  /*0740*/  @P0 BRA P1, `(.L_x_1) ;  /* 0x0000000000100947 */ /* 0x000fea0000800000 */
[----:B------:R-:W-:-:S07]  /*0750*/  MOV R30, 0x770 ;  /* 0x00000770001e7802 */ /* 0x000fce0000000f00 */
[----:B01----:R-:W-:Y:S05]  /*0760*/  CALL.REL.NOINC `($__internal_0_$__cuda_sm20_div_rn_f64_full) ;  /* 0x0000000400547944 */ /* 0x003fea0003c00000 */
[----:B------:R-:W-:Y:S02]  /*0770*/  IMAD.MOV.U32 R8, RZ, RZ, R2 ;  /* 0x000000ffff087224 */ /* 0x000fe400078e0002 */
[----:B------:R-:W-:-:S07]  /*0780*/  IMAD.MOV.U32 R9, RZ, RZ, R3 ;  /* 0x000000ffff097224 */ /* 0x000fce00078e0003 */
.L_x_1:
[----:B------:R-:W2:Y:S01]  /*0790*/  LDCU UR4, c[0x0][0x364] ;  /* 0x00006c80ff0477ac */ /* 0x000ea20008000800 */
[----:B------:R-:W3:Y:S01]  /*07a0*/  S2R R11, SR_TID.Y ;  /* 0x00000000000b7919 */ /* 0x000ee20000002200 */
[----:B------:R-:W4:Y:S01]  /*07b0*/  I2F.U32.RP R17, UR5 ;  /* 0x0000000500117d06 */ /* 0x000f220008209000 */
[----:B------:R-:W-:-:S07]  /*07c0*/  ISETP.NE.U32.AND P4, PT, RZ, UR5, PT ;  /* 0x00000005ff007c0c */ /* 0x000fce000bf85070 */
[----:B----4-:R-:W-:Y:S08]  /*07d0*/  MUFU.RCP R17, R17 ;  /* 0x0000001100117308 */ /* 0x010ff00000001000 */
[----:B--2---:R-:W2:Y:S01]  /*07e0*/  I2F.U32.RP R14, UR4 ;  /* 0x00000004000e7d06 */ /* 0x004ea20008209000 */
[----:B---3--:R-:W-:-:S07]  /*07f0*/  IMAD R15, R26, R11, RZ ;  /* 0x0000000b1a0f7224 */ /* 0x008fce00078e02ff */
[----:B--2---:R-:W2:Y:S02]  /*0800*/  MUFU.RCP R14, R14 ;  /* 0x0000000e000e7308 */ /* 0x004ea40000001000 */
[----:B--2---:R-:W-:-:S06]  /*0810*/  VIADD R2, R14, 0xffffffe ;  /* 0x0ffffffe0e027836 */ /* 0x004fcc0000000000 */
[----:B------:R2:W3:Y:S02]  /*0820*/  F2I.FTZ.U32.TRUNC.NTZ R3, R2 ;  /* 0x0000000200037305 */ /* 0x0004e4000021f000 */
[----:B--2---:R-:W-:Y:S01]  /*0830*/  MOV R2, RZ ;  /* 0x000000ff00027202 */ /* 0x004fe20000000f00 */
[----:B---3--:R-:W-:-:S04]  /*0840*/  IMAD.MOV R21, RZ, RZ, -R3 ;  /* 0x000000ffff157224 */ /* 0x008fc800078e0a03 */
[----:B------:R-:W-:-:S04]  /*0850*/  IMAD R21, R21, UR4, RZ ;  /* 0x0000000415157c24 */ /* 0x000fc8000f8e02ff */
[----:B------:R-:W-:-:S04]  /*0860*/  IMAD.HI.U32 R16, R3, R21, R2 ;  /* 0x0000001503107227 */ /* 0x000fc800078e0002 */
[----:B------:R-:W-:Y:S02]  /*0870*/  IMAD.IADD R3, R26, 0x1, R15 ;  /* 0x000000011a037824 */ /* 0x000fe400078e020f */
[----:B------:R-:W-:Y:S02]  /*0880*/  VIADD R2, R17, 0xffffffe ;  /* 0x0ffffffe11027836 */ /* 0x000fe40000000000 */
[----:B------:R-:W-:-:S04]  /*0890*/  IMAD.HI.U32 R14, R16, R3, RZ ;  /* 0x00000003100e7227 */ /* 0x000fc800078e00ff */
[----:B------:R-:W-:Y:S02]  /*08a0*/  IMAD.MOV R20, RZ, RZ, -R14 ;  /* 0x000000ffff147224 */ /* 0x000fe400078e0a0e */
[----:B------:R-:W-:-:S04]  /*08b0*/  IMAD.HI.U32 R16, R16, R15, RZ ;  /* 0x0000000f10107227 */ /* 0x000fc800078e00ff */
[----:B------:R-:W-:Y:S02]  /*08c0*/  IMAD R20, R20, UR4, R3 ;  /* 0x0000000414147c24 */ /* 0x000fe4000f8e0203 */
[----:B------:R-:W-:Y:S01]  /*08d0*/  IMAD.MOV R22, RZ, RZ, -R16 ;  /* 0x000000ffff167224 */ /* 0x000fe200078e0a10 */
[----:B------:R2:W3:Y:S02]  /*08e0*/  F2I.FTZ.U32.TRUNC.NTZ R3, R2 ;  /* 0x0000000200037305 */ /* 0x0004e4000021f000 */
[----:B------:R-:W-:Y:S01]  /*08f0*/  ISETP.GE.U32.AND P2, PT, R20, UR4, PT ;  /* 0x0000000414007c0c */ /* 0x000fe2000bf46070 */
[----:B------:R-:W-:-:S05]  /*0900*/  IMAD R15, R22, UR4, R15 ;  /* 0x00000004160f7c24 */ /* 0x000fca000f8e020f */
[----:B------:R-:W-:Y:S02]  /*0910*/  ISETP.GE.U32.AND P0, PT, R15, UR4, PT ;  /* 0x000000040f007c0c */ /* 0x000fe4000bf06070 */
[----:B--2---:R-:W-:-:S05]  /*0920*/  MOV R2, RZ ;  /* 0x000000ff00027202 */ /* 0x004fca0000000f00 */
[----:B------:R-:W-:Y:S01]  /*0930*/  @P2 IADD3 R20, PT, PT, R20, -UR4, RZ ;  /* 0x8000000414142c10 */ /* 0x000fe2000fffe0ff */
[--C-:B---3--:R-:W-:Y:S02]  /*0940*/  IMAD.MOV R17, RZ, RZ, -R3.reuse ;  /* 0x000000ffff117224 */ /* 0x108fe400078e0a03 */
[----:B------:R-:W-:Y:S01]  /*0950*/  @P2 VIADD R14, R14, 0x1 ;  /* 0x000000010e0e2836 */ /* 0x000fe20000000000 */
[----:B------:R-:W-:Y:S01]  /*0960*/  ISETP.GE.U32.AND P3, PT, R20, UR4, PT ;  /* 0x0000000414007c0c */ /* 0x000fe2000bf66070 */
[----:B------:R-:W-:Y:S01]  /*0970*/  IMAD R17, R17, UR5, RZ ;  /* 0x0000000511117c24 */ /* 0x000fe2000f8e02ff */
[----:B------:R-:W-:Y:S01]  /*0980*/  ISETP.NE.U32.AND P2, PT, RZ, UR4, PT ;  /* 0x00000004ff007c0c */ /* 0x000fe2000bf45070 */
[----:B------:R-:W-:Y:S02]  /*0990*/  @P0 VIADD R15, R15, -UR4 ;  /* 0x800000040f0f0c36 */ /* 0x000fe40008000000 */
[----:B------:R-:W-:-:S03]  /*09a0*/  IMAD.HI.U32 R2, R3, R17, R2 ;  /* 0x0000001103027227 */ /* 0x000fc600078e0002 */
[----:B------:R-:W-:Y:S01]  /*09b0*/  ISETP.GE.U32.AND P1, PT, R15, UR4, PT ;  /* 0x000000040f007c0c */ /* 0x000fe2000bf26070 */
[----:B------:R-:W-:Y:S01]  /*09c0*/  @P0 VIADD R16, R16, 0x1 ;  /* 0x0000000110100836 */ /* 0x000fe20000000000 */
[----:B------:R-:W-:Y:S02]  /*09d0*/  LOP3.LUT R15, RZ, UR4, RZ, 0x33, !PT ;  /* 0x00000004ff0f7c12 */ /* 0x000fe4000f8e33ff */
[----:B------:R-:W-:Y:S01]  /*09e0*/  ISETP.NE.AND P0, PT, R27, 0x5, PT ;  /* 0x000000051b00780c */ /* 0x000fe20003f05270 */
[----:B------:R-:W-:-:S03]  /*09f0*/  @P3 VIADD R14, R14, 0x1 ;  /* 0x000000010e0e3836 */ /* 0x000fc60000000000 */
[----:B------:R-:W-:Y:S02]  /*0a00*/  ISETP.NE.OR P0, PT, R0, 0x5, P0 ;  /* 0x000000050000780c */ /* 0x000fe40000705670 */
[----:B------:R-:W-:-:S03]  /*0a10*/  SEL R3, R15, R14, !P2 ;  /* 0x0000000e0f037207 */ /* 0x000fc60005000000 */
[----:B------:R-:W-:Y:S02]  /*0a20*/  @P1 VIADD R16, R16, 0x1 ;  /* 0x0000000110101836 */ /* 0x000fe40000000000 */
[----:B------:R-:W-:-:S03]  /*0a30*/  IMAD.HI.U32 R14, R2, R3, RZ ;  /* 0x00000003020e7227 */ /* 0x000fc600078e00ff */
[----:B------:R-:W-:Y:S01]  /*0a40*/  SEL R15, R15, R16, !P2 ;  /* 0x000000100f0f7207 */ /* 0x000fe20005000000 */
[----:B------:R-:W-:-:S04]  /*0a50*/  IMAD.MOV R16, RZ, RZ, -R14 ;  /* 0x000000ffff107224 */ /* 0x000fc800078e0a0e */
[----:B------:R-:W-:Y:S02]  /*0a60*/  IMAD R3, R16, UR5, R3 ;  /* 0x0000000510037c24 */ /* 0x000fe4000f8e0203 */
[----:B------:R-:W-:-:S03]  /*0a70*/  IMAD.HI.U32 R2, R2, R15, RZ ;  /* 0x0000000f02027227 */ /* 0x000fc600078e00ff */
[----:B------:R-:W-:Y:S01]  /*0a80*/  ISETP.GE.U32.AND P3, PT, R3, UR5, PT ;  /* 0x0000000503007c0c */ /* 0x000fe2000bf66070 */
[----:B------:R-:W-:-:S04]  /*0a90*/  IMAD.MOV R16, RZ, RZ, -R2 ;  /* 0x000000ffff107224 */ /* 0x000fc800078e0a02 */
[----:B------:R-:W-:-:S05]  /*0aa0*/  IMAD R15, R16, UR5, R15 ;  /* 0x00000005100f7c24 */ /* 0x000fca000f8e020f */
[----:B------:R-:W-:-:S03]  /*0ab0*/  ISETP.GE.U32.AND P1, PT, R15, UR5, PT ;  /* 0x000000050f007c0c */ /* 0x000fc6000bf26070 */
[----:B------:R-:W-:Y:S01]  /*0ac0*/  @P3 IADD3 R3, PT, PT, R3, -UR5, RZ ;  /* 0x8000000503033c10 */ /* 0x000fe2000fffe0ff */
[----:B------:R-:W-:-:S03]  /*0ad0*/  @P3 VIADD R14, R14, 0x1 ;  /* 0x000000010e0e3836 */ /* 0x000fc60000000000 */
[----:B------:R-:W-:Y:S02]  /*0ae0*/  ISETP.GE.U32.AND P2, PT, R3, UR5, PT ;  /* 0x0000000503007c0c */ /* 0x000fe4000bf46070 */
[----:B------:R-:W-:-:S04]  /*0af0*/  LOP3.LUT R3, RZ, UR5, RZ, 0x33, !PT ;  /* 0x00000005ff037c12 */ /* 0x000fc8000f8e33ff */
[----:B------:R-:W-:-:S05]  /*0b00*/  @P1 VIADD R15, R15, -UR5 ;  /* 0x800000050f0f1c36 */ /* 0x000fca0008000000 */
[----:B------:R-:W-:Y:S02]  /*0b10*/  ISETP.GE.U32.AND P3, PT, R15, UR5, PT ;  /* 0x000000050f007c0c */ /* 0x000fe4000bf66070 */
[----:B------:R-:W-:Y:S01]  /*0b20*/  @P2 VIADD R14, R14, 0x1 ;  /* 0x000000010e0e2836 */ /* 0x000fe20000000000 */
[----:B------:R-:W-:Y:S10]  /*0b30*/  @P0 EXIT ;  /* 0x000000000000094d */ /* 0x000ff40003800000 */
[----:B------:R-:W-:Y:S01]  /*0b40*/  @P1 VIADD R2, R2, 0x1 ;  /* 0x0000000102021836 */ /* 0x000fe20000000000 */
[----:B------:R-:W-:Y:S01]  /*0b50*/  SEL R24, R3, R14, !P4 ;  /* 0x0000000e03187207 */ /* 0x000fe20006000000 */
[----:B------:R-:W-:Y:S01]  /*0b60*/  F2I.F64.TRUNC R21, R18 ;  /* 0x0000001200157311 */ /* 0x000fe2000030d100 */
[----:B------:R-:W-:Y:S01]  /*0b70*/  MOV R0, 0x0 ;  /* 0x0000000000007802 */ /* 0x000fe20000000f00 */
[----:B------:R-:W2:Y:S01]  /*0b80*/  LDCU.64 UR4, c[0x4][0x18] ;  /* 0x01000300ff0477ac */ /* 0x000ea20008000a00 */
[----:B------:R-:W-:-:S04]  /*0b90*/  @P3 IADD3 R2, PT, PT, R2, 0x1, RZ ;  /* 0x0000000102023810 */ /* 0x000fc80007ffe0ff */
[----:B------:R-:W-:Y:S01]  /*0ba0*/  SEL R2, R3, R2, !P4 ;  /* 0x0000000203027207 */ /* 0x000fe20006000000 */
[----:B------:R-:W1:Y:S08]  /*0bb0*/  I2F.F64.U32 R16, R24 ;  /* 0x0000001800107312 */ /* 0x000e700000201800 */
[----:B------:R3:W4:Y:S01]  /*0bc0*/  I2F.F64.U32 R14, R2 ;  /* 0x00000002000e7312 */ /* 0x0007220000201800 */
[----:B-1----:R-:W-:-:S07]  /*0bd0*/  DFMA R16, R4, R8, R16 ;  /* 0x000000080410722b */ /* 0x002fce0000000010 */
[----:B------:R-:W-:Y:S01]  /*0be0*/  F2I.F64.TRUNC R20, R12 ;  /* 0x0000000c00147311 */ /* 0x000fe2000030d100 */
[----:B---3--:R1:W3:Y:S01]  /*0bf0*/  LDC.64 R2, c[0x4][R0] ;  /* 0x0100000000027b82 */ /* 0x0082e20000000a00 */
[----:B----4-:R-:W-:-:S06]  /*0c00*/  DFMA R14, R4, R8, R14 ;  /* 0x00000008040e722b */ /* 0x010fcc000000000e */
[----:B------:R-:W-:Y:S01]  /*0c10*/  F2I.F64.TRUNC R23, R16 ;  /* 0x0000001000177311 */ /* 0x000fe2000030d100 */
[----:B------:R-:W-:Y:S02]  /*0c20*/  IMAD.MOV.U32 R8, RZ, RZ, 0x5 ;  /* 0x00000005ff087424 */ /* 0x000fe400078e00ff */
[----:B------:R-:W-:Y:S02]  /*0c30*/  IMAD.MOV.U32 R9, RZ, RZ, 0x5 ;  /* 0x00000005ff097424 */ /* 0x000fe400078e00ff */
[----:B--2---:R-:W-:Y:S02]  /*0c40*/  IMAD.U32 R4, RZ, RZ, UR4 ;  /* 0x00000004ff047e24 */ /* 0x004fe4000f8e00ff */
[----:B------:R-:W-:Y:S01]  /*0c50*/  IMAD.U32 R5, RZ, RZ, UR5 ;  /* 0x00000005ff057e24 */ /* 0x000fe2000f8e00ff */
[----:B------:R-:W2:Y:S01]  /*0c60*/  F2I.F64.TRUNC R22, R14 ;  /* 0x0000000e00167311 */ /* 0x000ea2000030d100 */
[----:B------:R1:W-:Y:S04]  /*0c70*/  STL.128 [R1], R8 ;  /* 0x0000000801007387 */ /* 0x0003e80000100c00 */
[----:B--2---:R1:W-:Y:S02]  /*0c80*/  STL.128 [R1+0x10], R20 ;  /* 0x0000101401007387 */ /* 0x0043e40000100c00 */
[----:B-1----:R-:W-:-:S07]  /*0c90*/  LEPC R20, `(.L_x_2) ;  /* 0x000000001014794e */ /* 0x002fce0000000000 */
[----:B0--3--:R-:W-:Y:S05]  /*0ca0*/  CALL.ABS.NOINC R2 ;  /* 0x0000000002007343 */ /* 0x009fea0003c00000 */
.L_x_2:
[----:B------:R-:W-:Y:S05]  /*0cb0*/  EXIT ;  /* 0x000000000000794d */ /* 0x000fea0003800000 */
        .weak           $__internal_0_$__cuda_sm20_div_rn_f64_full
        .type           $__internal_0_$__cuda_sm20_div_rn_f64_full,@function
        .size           $__internal_0_$__cuda_sm20_div_rn_f64_full,(.L_x_9 - $__internal_0_$__cuda_sm20_div_rn_f64_full)
$__internal_0_$__cuda_sm20_div_rn_f64_full:
[C---:B------:R-:W-:Y:S01]  /*0cc0*/  FSETP.GEU.AND P0, PT, |R15|.reuse, 1.469367938527859385e-39, PT ;  /* 0x001000000f00780b */ /* 0x040fe20003f0e200 */
[----:B------:R-:W-:Y:S01]  /*0cd0*/  IMAD.MOV.U32 R20, RZ, RZ, 0x1 ;  /* 0x00000001ff147424 */ /* 0x000fe200078e00ff */
[C---:B------:R-:W-:Y:S01]  /*0ce0*/  LOP3.LUT R8, R15.reuse, 0x800fffff, RZ, 0xc0, !PT ;  /* 0x800fffff0f087812 */ /* 0x040fe200078ec0ff */
[----:B------:R-:W-:Y:S01]  /*0cf0*/  IMAD.MOV.U32 R11, RZ, RZ, 0x1ca00000 ;  /* 0x1ca00000ff0b7424 */ /* 0x000fe200078e00ff */
[----:B------:R-:W-:Y:S02]  /*0d00*/  LOP3.LUT R29, R15, 0x7ff00000, RZ, 0xc0, !PT ;  /* 0x7ff000000f1d7812 */ /* 0x000fe400078ec0ff */
[----:B------:R-:W-:Y:S02]  /*0d10*/  LOP3.LUT R9, R8, 0x3ff00000, RZ, 0xfc, !PT ;  /* 0x3ff0000008097812 */ /* 0x000fe400078efcff */
[----:B------:R-:W-:Y:S02]  /*0d20*/  MOV R8, R14 ;  /* 0x0000000e00087202 */ /* 0x000fe40000000f00 */
[----:B------:R-:W-:-:S03]  /*0d30*/  LOP3.LUT R28, R17, 0x7ff00000, RZ, 0xc0, !PT ;  /* 0x7ff00000111c7812 */ /* 0x000fc600078ec0ff */
[----:B------:R-:W-:Y:S01]  /*0d40*/  @!P0 DMUL R8, R14, 8.98846567431157953865e+307 ;  /* 0x7fe000000e088828 */ /* 0x000fe20000000000 */
[----:B------:R-:W-:Y:S01]  /*0d50*/  ISETP.GE.U32.AND P1, PT, R28, R29, PT ;  /* 0x0000001d1c00720c */ /* 0x000fe20003f26070 */
[----:B------:R-:W-:-:S04]  /*0d60*/  IMAD.MOV.U32 R32, RZ, RZ, R28 ;  /* 0x000000ffff207224 */ /* 0x000fc800078e001c */
[----:B------:R-:W0:Y:S02]  /*0d70*/  MUFU.RCP64H R21, R9 ;  /* 0x0000000900157308 */ /* 0x000e240000001800 */
[----:B0-----:R-:W-:-:S08]  /*0d80*/  DFMA R2, R20, -R8, 1 ;  /* 0x3ff000001402742b */ /* 0x001fd00000000808 */
[----:B------:R-:W-:-:S08]  /*0d90*/  DFMA R2, R2, R2, R2 ;  /* 0x000000020202722b */ /* 0x000fd00000000002 */
[----:B------:R-:W-:Y:S01]  /*0da0*/  DFMA R20, R20, R2, R20 ;  /* 0x000000021414722b */ /* 0x000fe20000000014 */
[----:B------:R-:W-:Y:S01]  /*0db0*/  SEL R3, R11, 0x63400000, !P1 ;  /* 0x634000000b037807 */ /* 0x000fe20004800000 */
[----:B------:R-:W-:Y:S01]  /*0dc0*/  IMAD.MOV.U32 R2, RZ, RZ, R16 ;  /* 0x000000ffff027224 */ /* 0x000fe200078e0010 */
[----:B------:R-:W-:Y:S02]  /*0dd0*/  FSETP.GEU.AND P1, PT, |R17|, 1.469367938527859385e-39, PT ;  /* 0x001000001100780b */ /* 0x000fe40003f2e200 */
[----:B------:R-:W-:-:S03]  /*0de0*/  LOP3.LUT R3, R3, 0x800fffff, R17, 0xf8, !PT ;  /* 0x800fffff03037812 */ /* 0x000fc600078ef811 */
[----:B------:R-:W-:-:S08]  /*0df0*/  DFMA R22, R20, -R8, 1 ;  /* 0x3ff000001416742b */ /* 0x000fd00000000808 */
[----:B------:R-:W-:Y:S01]  /*0e00*/  DFMA R20, R20, R22, R20 ;  /* 0x000000161414722b */ /* 0x000fe20000000014 */
[----:B------:R-:W-:Y:S10]  /*0e10*/  @P1 BRA `(.L_x_3) ;  /* 0x0000000000201947 */ /* 0x000ff40003800000 */
[----:B------:R-:W-:Y:S02]  /*0e20*/  LOP3.LUT R23, R15, 0x7ff00000, RZ, 0xc0, !PT ;  /* 0x7ff000000f177812 */ /* 0x000fe400078ec0ff */
[----:B------:R-:W-:Y:S02]  /*0e30*/  MOV R22, RZ ;  /* 0x000000ff00167202 */ /* 0x000fe40000000f00 */
[----:B------:R-:W-:-:S04]  /*0e40*/  ISETP.GE.U32.AND P1, PT, R28, R23, PT ;  /* 0x000000171c00720c */ /* 0x000fc80003f26070 */
[----:B------:R-:W-:-:S04]  /*0e50*/  SEL R23, R11, 0x63400000, !P1 ;  /* 0x634000000b177807 */ /* 0x000fc80004800000 */
[----:B------:R-:W-:-:S04]  /*0e60*/  LOP3.LUT R23, R23, 0x80000000, R17, 0xf8, !PT ;  /* 0x8000000017177812 */ /* 0x000fc800078ef811 */
[----:B------:R-:W-:-:S06]  /*0e70*/  LOP3.LUT R23, R23, 0x100000, RZ, 0xfc, !PT ;  /* 0x0010000017177812 */ /* 0x000fcc00078efcff */
[----:B------:R-:W-:-:S10]  /*0e80*/  DFMA R2, R2, 2, -R22 ;  /* 0x400000000202782b */ /* 0x000fd40000000816 */
[----:B------:R-:W-:-:S07]  /*0e90*/  LOP3.LUT R32, R3, 0x7ff00000, RZ, 0xc0, !PT ;  /* 0x7ff0000003207812 */ /* 0x000fce00078ec0ff */
.L_x_3:
[----:B------:R-:W-:Y:S01]  /*0ea0*/  VIADD R31, R32, 0xffffffff ;  /* 0xffffffff201f7836 */ /* 0x000fe20000000000 */
[----:B------:R-:W-:Y:S01]  /*0eb0*/  @!P0 LOP3.LUT R29, R9, 0x7ff00000, RZ, 0xc0, !PT ;  /* 0x7ff00000091d8812 */ /* 0x000fe200078ec0ff */
[----:B------:R-:W-:-:S03]  /*0ec0*/  DMUL R22, R20, R2 ;  /* 0x0000000214167228 */ /* 0x000fc60000000000 */
[----:B------:R-:W-:Y:S01]  /*0ed0*/  ISETP.GT.U32.AND P0, PT, R31, 0x7feffffe, PT ;  /* 0x7feffffe1f00780c */ /* 0x000fe20003f04070 */
[----:B------:R-:W-:-:S04]  /*0ee0*/  VIADD R31, R29, 0xffffffff ;  /* 0xffffffff1d1f7836 */ /* 0x000fc80000000000 */
[----:B------:R-:W-:Y:S01]  /*0ef0*/  DFMA R24, R22, -R8, R2 ;  /* 0x800000081618722b */ /* 0x000fe20000000002 */
[----:B------:R-:W-:-:S07]  /*0f00*/  ISETP.GT.U32.OR P0, PT, R31, 0x7feffffe, P0 ;  /* 0x7feffffe1f00780c */ /* 0x000fce0000704470 */
[----:B------:R-:W-:-:S06]  /*0f10*/  DFMA R24, R20, R24, R22 ;  /* 0x000000181418722b */ /* 0x000fcc0000000016 */
[----:B------:R-:W-:Y:S05]  /*0f20*/  @P0 BRA `(.L_x_4) ;  /* 0x00000000006c0947 */ /* 0x000fea0003800000 */
[----:B------:R-:W-:-:S04]  /*0f30*/  LOP3.LUT R17, R15, 0x7ff00000, RZ, 0xc0, !PT ;  /* 0x7ff000000f117812 */ /* 0x000fc800078ec0ff */
[CC--:B------:R-:W-:Y:S02]  /*0f40*/  VIADDMNMX R16, R28.reuse, -R17.reuse, 0xb9600000, !PT ;  /* 0xb96000001c107446 */ /* 0x0c0fe40007800911 */
[----:B------:R-:W-:Y:S02]  /*0f50*/  ISETP.GE.U32.AND P0, PT, R28, R17, PT ;  /* 0x000000111c00720c */ /* 0x000fe40003f06070 */
[----:B------:R-:W-:Y:S02]  /*0f60*/  VIMNMX R16, PT, PT, R16, 0x46a00000, PT ;  /* 0x46a0000010107848 */ /* 0x000fe40003fe0100 */
[----:B------:R-:W-:-:S05]  /*0f70*/  SEL R11, R11, 0x63400000, !P0 ;  /* 0x634000000b0b7807 */ /* 0x000fca0004000000 */
[----:B------:R-:W-:Y:S01]  /*0f80*/  IMAD.IADD R11, R16, 0x1, -R11 ;  /* 0x00000001100b7824 */ /* 0x000fe200078e0a0b */
[----:B------:R-:W-:-:S03]  /*0f90*/  MOV R16, RZ ;  /* 0x000000ff00107202 */ /* 0x000fc60000000f00 */
[----:B------:R-:W-:-:S06]  /*0fa0*/  VIADD R17, R11, 0x7fe00000 ;  /* 0x7fe000000b117836 */ /* 0x000fcc0000000000 */
[----:B------:R-:W-:-:S10]  /*0fb0*/  DMUL R20, R24, R16 ;  /* 0x0000001018147228 */ /* 0x000fd40000000000 */
[----:B------:R-:W-:-:S13]  /*0fc0*/  FSETP.GTU.AND P0, PT, |R21|, 1.469367938527859385e-39, PT ;  /* 0x001000001500780b */ /* 0x000fda0003f0c200 */
[----:B------:R-:W-:Y:S05]  /*0fd0*/  @P0 BRA `(.L_x_5) ;  /* 0x0000000000940947 */ /* 0x000fea0003800000 */
[----:B------:R-:W-:Y:S01]  /*0fe0*/  DFMA R2, R24, -R8, R2 ;  /* 0x800000081802722b */ /* 0x000fe20000000002 */
[----:B------:R-:W-:-:S09]  /*0ff0*/  IMAD.MOV.U32 R16, RZ, RZ, RZ ;  /* 0x000000ffff107224 */ /* 0x000fd200078e00ff */
[C---:B------:R-:W-:Y:S02]  /*1000*/  FSETP.NEU.AND P0, PT, R3.reuse, RZ, PT ;  /* 0x000000ff0300720b */ /* 0x040fe40003f0d000 */
[----:B------:R-:W-:-:S04]  /*1010*/  LOP3.LUT R15, R3, 0x80000000, R15, 0x48, !PT ;  /* 0x80000000030f7812 */ /* 0x000fc800078e480f */
[----:B------:R-:W-:-:S07]  /*1020*/  LOP3.LUT R17, R15, R17, RZ, 0xfc, !PT ;  /* 0x000000110f117212 */ /* 0x000fce00078efcff */
[----:B------:R-:W-:Y:S05]  /*1030*/  @!P0 BRA `(.L_x_5) ;  /* 0x00000000007c8947 */ /* 0x000fea0003800000 */
[----:B------:R-:W-:Y:S01]  /*1040*/  IMAD.MOV R3, RZ, RZ, -R11 ;  /* 0x000000ffff037224 */ /* 0x000fe200078e0a0b */
[----:B------:R-:W-:Y:S01]  /*1050*/  DMUL.RP R16, R24, R16 ;  /* 0x0000001018107228 */ /* 0x000fe20000008000 */
[----:B------:R-:W-:Y:S01]  /*1060*/  IMAD.MOV.U32 R2, RZ, RZ, RZ ;  /* 0x000000ffff027224 */ /* 0x000fe200078e00ff */
[----:B------:R-:W-:-:S05]  /*1070*/  IADD3 R11, PT, PT, -R11, -0x43300000, RZ ;  /* 0xbcd000000b0b7810 */ /* 0x000fca0007ffe1ff */
[----:B------:R-:W-:-:S03]  /*1080*/  DFMA R2, R20, -R2, R24 ;  /* 0x800000021402722b */ /* 0x000fc60000000018 */
[----:B------:R-:W-:-:S07]  /*1090*/  LOP3.LUT R15, R17, R15, RZ, 0x3c, !PT ;  /* 0x0000000f110f7212 */ /* 0x000fce00078e3cff */
[----:B------:R-:W-:-:S04]  /*10a0*/  FSETP.NEU.AND P0, PT, |R3|, R11, PT ;  /* 0x0000000b0300720b */ /* 0x000fc80003f0d200 */
[----:B------:R-:W-:Y:S02]  /*10b0*/  FSEL R20, R16, R20, !P0 ;  /* 0x0000001410147208 */ /* 0x000fe40004000000 */
[----:B------:R-:W-:Y:S01]  /*10c0*/  FSEL R21, R15, R21, !P0 ;  /* 0x000000150f157208 */ /* 0x000fe20004000000 */
[----:B------:R-:W-:Y:S06]  /*10d0*/  BRA `(.L_x_5) ;  /* 0x0000000000547947 */ /* 0x000fec0003800000 */
.L_x_4:
[----:B------:R-:W-:-:S14]  /*10e0*/  DSETP.NAN.AND P0, PT, R16, R16, PT ;  /* 0x000000101000722a */ /* 0x000fdc0003f08000 */
[----:B------:R-:W-:Y:S05]  /*10f0*/  @P0 BRA `(.L_x_6) ;  /* 0x0000000000440947 */ /* 0x000fea0003800000 */
[----:B------:R-:W-:-:S14]  /*1100*/  DSETP.NAN.AND P0, PT, R14, R14, PT ;  /* 0x0000000e0e00722a */ /* 0x000fdc0003f08000 */
[----:B------:R-:W-:Y:S05]  /*1110*/  @P0 BRA `(.L_x_7) ;  /* 0x0000000000300947 */ /* 0x000fea0003800000 */
[----:B------:R-:W-:Y:S01]  /*1120*/  ISETP.NE.AND P0, PT, R32, R29, PT ;  /* 0x0000001d2000720c */ /* 0x000fe20003f05270 */
[----:B------:R-:W-:Y:S01]  /*1130*/  IMAD.MOV.U32 R20, RZ, RZ, 0x0 ;  /* 0x00000000ff147424 */ /* 0x000fe200078e00ff */
[----:B------:R-:W-:-:S11]  /*1140*/  MOV R21, 0xfff80000 ;  /* 0xfff8000000157802 */ /* 0x000fd60000000f00 */
[----:B------:R-:W-:Y:S05]  /*1150*/  @!P0 BRA `(.L_x_5) ;  /* 0x0000000000348947 */ /* 0x000fea0003800000 */
[----:B------:R-:W-:Y:S02]  /*1160*/  ISETP.NE.AND P0, PT, R32, 0x7ff00000, PT ;  /* 0x7ff000002000780c */ /* 0x000fe40003f05270 */
[----:B------:R-:W-:Y:S02]  /*1170*/  LOP3.LUT R21, R17, 0x80000000, R15, 0x48, !PT ;  /* 0x8000000011157812 */ /* 0x000fe400078e480f */
[----:B------:R-:W-:-:S13]  /*1180*/  ISETP.EQ.OR P0, PT, R29, RZ, !P0 ;  /* 0x000000ff1d00720c */ /* 0x000fda0004702670 */
[----:B------:R-:W-:Y:S01]  /*1190*/  @P0 LOP3.LUT R2, R21, 0x7ff00000, RZ, 0xfc, !PT ;  /* 0x7ff0000015020812 */ /* 0x000fe200078efcff */
[----:B------:R-:W-:Y:S02]  /*11a0*/  @!P0 IMAD.MOV.U32 R20, RZ, RZ, RZ ;  /* 0x000000ffff148224 */ /* 0x000fe400078e00ff */
[----:B------:R-:W-:Y:S02]  /*11b0*/  @P0 IMAD.MOV.U32 R20, RZ, RZ, RZ ;  /* 0x000000ffff140224 */ /* 0x000fe400078e00ff */
[----:B------:R-:W-:Y:S01]  /*11c0*/  @P0 IMAD.MOV.U32 R21, RZ, RZ, R2 ;  /* 0x000000ffff150224 */ /* 0x000fe200078e0002 */
[----:B------:R-:W-:Y:S06]  /*11d0*/  BRA `(.L_x_5) ;  /* 0x0000000000147947 */ /* 0x000fec0003800000 */
.L_x_7:
[----:B------:R-:W-:Y:S01]  /*11e0*/  LOP3.LUT R21, R15, 0x80000, RZ, 0xfc, !PT ;  /* 0x000800000f157812 */ /* 0x000fe200078efcff */
[----:B------:R-:W-:Y:S01]  /*11f0*/  IMAD.MOV.U32 R20, RZ, RZ, R14 ;  /* 0x000000ffff147224 */ /* 0x000fe200078e000e */
[----:B------:R-:W-:Y:S06]  /*1200*/  BRA `(.L_x_5) ;  /* 0x0000000000087947 */ /* 0x000fec0003800000 */
.L_x_6:
[----:B------:R-:W-:Y:S02]  /*1210*/  LOP3.LUT R21, R17, 0x80000, RZ, 0xfc, !PT ;  /* 0x0008000011157812 */ /* 0x000fe400078efcff */
[----:B------:R-:W-:-:S07]  /*1220*/  MOV R20, R16 ;  /* 0x0000001000147202 */ /* 0x000fce0000000f00 */
.L_x_5:
[----:B------:R-:W-:Y:S02]  /*1230*/  IMAD.MOV.U32 R31, RZ, RZ, 0x0 ;  /* 0x00000000ff1f7424 */ /* 0x000fe400078e00ff */
[----:B------:R-:W-:Y:S02]  /*1240*/  IMAD.MOV.U32 R2, RZ, RZ, R20 ;  /* 0x000000ffff027224 */ /* 0x000fe400078e0014 */
[----:B------:R-:W-:Y:S01]  /*1250*/  IMAD.MOV.U32 R3, RZ, RZ, R21 ;  /* 0x000000ffff037224 */ /* 0x000fe200078e0015 */
[----:B------:R-:W-:Y:S06]  /*1260*/  RET.REL.NODEC R30 `(_Z10computeSetP5PointPi) ;  /* 0xffffffec1e647950 */ /* 0x000fec0003c3ffff */
.L_x_8:
[----:B------:R-:W-:-:S00]  /*1270*/  BRA `(.L_x_8) ;  /* 0xfffffffc00fc7947 */ /* 0x000fc0000383ffff */
[----:B------:R-:W-:-:S00]  /*1280*/  NOP ;  /* 0x0000000000007918 */ /* 0x000fc00000000000 */
[----:B------:R-:W-:-:S00]  /*1290*/  NOP ;  /* 0x0000000000007918 */ /* 0x000fc00000000000 */
[----:B------:R-:W-:-:S00]  /*12a0*/  NOP ;  /* 0x0000000000007918 */ /* 0x000fc00000000000 */
[----:B------:R-:W-:-:S00]  /*12b0*/  NOP ;  /* 0x0000000000007918 */ /* 0x000fc00000000000 */
[----:B------:R-:W-:-:S00]  /*12c0*/  NOP ;  /* 0x0000000000007918 */ /* 0x000fc00000000000 */
[----:B------:R-:W-:-:S00]  /*12d0*/  NOP ;  /* 0x0000000000007918 */ /* 0x000fc00000000000 */
[----:B------:R-:W-:-:S00]  /*12e0*/  NOP ;  /* 0x0000000000007918 */ /* 0x000fc00000000000 */
[----:B------:R-:W-:-:S00]  /*12f0*/  NOP ;  /* 0x0000000000007918 */ /* 0x000fc00000000000 */
.L_x_9:


//--------------------- .nv.global.init           --------------------------
	.section	.nv.global.init,"aw",@progbits
	.align	4
.nv.global.init:
	.type		xParam,@object
	.size		xParam,(yParam - xParam)
xParam:
        /*0000*/ 	.byte	0x80, 0x07, 0x00, 0x00
	.type		yParam,@object
	.size		yParam,($str - yParam)
yParam:
        /*0004*/ 	.byte	0x38, 0x04, 0x00, 0x00
	.type		$str,@object
	.size		$str,(.L_2 - $str)
$str:
        /*0008*/ 	.byte	0x42, 0x6c, 0x6f, 0x63, 0x6b, 0x20, 0x25, 0x64, 0x2c, 0x20, 0x25, 0x64, 0x09, 0x54, 0x68, 0x72
        /*0018*/ 	.byte	0x65, 0x61, 0x64, 0x3a, 0x20, 0x25, 0x64, 0x2c, 0x20, 0x25, 0x64, 0x09, 0x53, 0x74, 0x72, 0x69
        /*0028*/ 	.byte	0x64, 0x65, 0x3a, 0x20, 0x25, 0x64, 0x2d, 0x3e, 0x25, 0x64, 0x3b, 0x20, 0x25, 0x64, 0x2d, 0x3e
        /*0038*/ 	.byte	0x25, 0x64, 0x0a, 0x00
.L_2:


//--------------------- .nv.shared.reserved.0     --------------------------
	.section	.nv.shared.reserved.0,"aw",@nobits
	.weak		__nv_reservedSMEM_offset_0_alias
	.size		__nv_reservedSMEM_offset_0_alias, 0, 64
	.other		__nv_reservedSMEM_offset_0_alias,@"STO_CUDA_RESERVED_SHARED STV_DEFAULT"
__nv_reservedSMEM_offset_0_alias:
	.zero		0
	.zero		64


//--------------------- .nv.constant0._Z10computeSetP5PointPi --------------------------
	.section	.nv.constant0._Z10computeSetP5PointPi,"a",@progbits
	.sectionflags	@""
	.align	4
.nv.constant0._Z10computeSetP5PointPi:
	.zero		912


//--------------------- SYMBOLS --------------------------

	.type		.nv.reservedSmem.offset0,@object
	.size		.nv.reservedSmem.offset0,0x4
	.type		vprintf,@function
